//
// Generated by NVIDIA NVVM Compiler
//
// Compiler Build ID: CL-36424714
// Cuda compilation tools, release 13.0, V13.0.88
// Based on NVVM 20.0.0
//

.version 9.0
.target sm_100
.address_size 64

	// .globl	_Z12setup_kernelP17curandStateXORWOWm
.global .align 4 .b8 precalc_xorwow_matrix[102400];
.global .align 4 .b8 precalc_xorwow_offset_matrix[102400];
.global .align 4 .b8 mrg32k3aM1[2304];
.global .align 4 .b8 mrg32k3aM2[2304];
.global .align 4 .b8 mrg32k3aM1SubSeq[2016];
.global .align 4 .b8 mrg32k3aM2SubSeq[2016];
.global .align 4 .b8 mrg32k3aM1Seq[2304];
.global .align 4 .b8 mrg32k3aM2Seq[2304];
.const .align 8 .b8 __cr_lgamma_table[72];

.visible .entry _Z12setup_kernelP17curandStateXORWOWm(
	.param .u64 .ptr .align 1 _Z12setup_kernelP17curandStateXORWOWm_param_0,
	.param .u64 _Z12setup_kernelP17curandStateXORWOWm_param_1
)
{
	.reg .pred 	%p<24>;
	.reg .b32 	%r<410>;
	.reg .b64 	%rd<19>;

	ld.param.u64 	%rd8, [_Z12setup_kernelP17curandStateXORWOWm_param_0];
	ld.param.u64 	%rd9, [_Z12setup_kernelP17curandStateXORWOWm_param_1];
	cvta.to.global.u64 	%rd10, %rd8;
	mov.u32 	%r182, %tid.x;
	cvt.u64.u32 	%rd18, %r182;
	mul.wide.u32 	%rd11, %r182, 48;
	add.s64 	%rd2, %rd10, %rd11;
	cvt.u32.u64 	%r183, %rd9;
	xor.b32  	%r184, %r183, -1429050551;
	mul.lo.s32 	%r185, %r184, 1099087573;
	{ .reg .b32 tmp; mov.b64 {tmp, %r186}, %rd9; }
	xor.b32  	%r187, %r186, -136515619;
	mul.lo.s32 	%r188, %r187, -1703105765;
	add.s32 	%r189, %r185, %r188;
	add.s32 	%r190, %r189, 6615241;
	add.s32 	%r191, %r185, 123456789;
	st.global.v2.u32 	[%rd2], {%r190, %r191};
	xor.b32  	%r192, %r185, 362436069;
	add.s32 	%r193, %r188, 521288629;
	st.global.v2.u32 	[%rd2+8], {%r192, %r193};
	xor.b32  	%r194, %r188, 88675123;
	add.s32 	%r195, %r185, 5783321;
	st.global.v2.u32 	[%rd2+16], {%r194, %r195};
	setp.eq.s32 	%p1, %r182, 0;
	@%p1 bra 	$L__BB0_42;
	mov.b32 	%r316, 0;
$L__BB0_2:
	and.b64  	%rd4, %rd18, 3;
	setp.eq.s64 	%p2, %rd4, 0;
	@%p2 bra 	$L__BB0_41;
	mul.wide.u32 	%rd12, %r316, 3200;
	mov.u64 	%rd13, precalc_xorwow_matrix;
	add.s64 	%rd5, %rd13, %rd12;
	cvt.u32.u64 	%r2, %rd4;
	mov.b32 	%r317, 0;
$L__BB0_4:
	mov.b32 	%r330, 0;
	mov.u32 	%r331, %r330;
	mov.u32 	%r332, %r330;
	mov.u32 	%r333, %r330;
	mov.u32 	%r334, %r330;
	mov.u32 	%r323, %r330;
$L__BB0_5:
	mul.wide.u32 	%rd14, %r323, 4;
	add.s64 	%rd15, %rd2, %rd14;
	ld.global.u32 	%r10, [%rd15+4];
	shl.b32 	%r11, %r323, 5;
	mov.b32 	%r329, 0;
$L__BB0_6:
	.pragma "nounroll";
	shr.u32 	%r200, %r10, %r329;
	and.b32  	%r201, %r200, 1;
	setp.eq.b32 	%p3, %r201, 1;
	not.pred 	%p4, %p3;
	add.s32 	%r202, %r11, %r329;
	mul.lo.s32 	%r203, %r202, 5;
	mul.wide.u32 	%rd16, %r203, 4;
	add.s64 	%rd6, %rd5, %rd16;
	@%p4 bra 	$L__BB0_8;
	ld.global.u32 	%r204, [%rd6];
	xor.b32  	%r334, %r334, %r204;
	ld.global.u32 	%r205, [%rd6+4];
	xor.b32  	%r333, %r333, %r205;
	ld.global.u32 	%r206, [%rd6+8];
	xor.b32  	%r332, %r332, %r206;
	ld.global.u32 	%r207, [%rd6+12];
	xor.b32  	%r331, %r331, %r207;
	ld.global.u32 	%r208, [%rd6+16];
	xor.b32  	%r330, %r330, %r208;
$L__BB0_8:
	and.b32  	%r210, %r200, 2;
	setp.eq.s32 	%p5, %r210, 0;
	@%p5 bra 	$L__BB0_10;
	ld.global.u32 	%r211, [%rd6+20];
	xor.b32  	%r334, %r334, %r211;
	ld.global.u32 	%r212, [%rd6+24];
	xor.b32  	%r333, %r333, %r212;
	ld.global.u32 	%r213, [%rd6+28];
	xor.b32  	%r332, %r332, %r213;
	ld.global.u32 	%r214, [%rd6+32];
	xor.b32  	%r331, %r331, %r214;
	ld.global.u32 	%r215, [%rd6+36];
	xor.b32  	%r330, %r330, %r215;
$L__BB0_10:
	and.b32  	%r217, %r200, 4;
	setp.eq.s32 	%p6, %r217, 0;
	@%p6 bra 	$L__BB0_12;
	ld.global.u32 	%r218, [%rd6+40];
	xor.b32  	%r334, %r334, %r218;
	ld.global.u32 	%r219, [%rd6+44];
	xor.b32  	%r333, %r333, %r219;
	ld.global.u32 	%r220, [%rd6+48];
	xor.b32  	%r332, %r332, %r220;
	ld.global.u32 	%r221, [%rd6+52];
	xor.b32  	%r331, %r331, %r221;
	ld.global.u32 	%r222, [%rd6+56];
	xor.b32  	%r330, %r330, %r222;
$L__BB0_12:
	and.b32  	%r224, %r200, 8;
	setp.eq.s32 	%p7, %r224, 0;
	@%p7 bra 	$L__BB0_14;
	ld.global.u32 	%r225, [%rd6+60];
	xor.b32  	%r334, %r334, %r225;
	ld.global.u32 	%r226, [%rd6+64];
	xor.b32  	%r333, %r333, %r226;
	ld.global.u32 	%r227, [%rd6+68];
	xor.b32  	%r332, %r332, %r227;
	ld.global.u32 	%r228, [%rd6+72];
	xor.b32  	%r331, %r331, %r228;
	ld.global.u32 	%r229, [%rd6+76];
	xor.b32  	%r330, %r330, %r229;
$L__BB0_14:
	and.b32  	%r231, %r200, 16;
	setp.eq.s32 	%p8, %r231, 0;
	@%p8 bra 	$L__BB0_16;
	ld.global.u32 	%r232, [%rd6+80];
	xor.b32  	%r334, %r334, %r232;
	ld.global.u32 	%r233, [%rd6+84];
	xor.b32  	%r333, %r333, %r233;
	ld.global.u32 	%r234, [%rd6+88];
	xor.b32  	%r332, %r332, %r234;
	ld.global.u32 	%r235, [%rd6+92];
	xor.b32  	%r331, %r331, %r235;
	ld.global.u32 	%r236, [%rd6+96];
	xor.b32  	%r330, %r330, %r236;
$L__BB0_16:
	and.b32  	%r238, %r200, 32;
	setp.eq.s32 	%p9, %r238, 0;
	@%p9 bra 	$L__BB0_18;
	ld.global.u32 	%r239, [%rd6+100];
	xor.b32  	%r334, %r334, %r239;
	ld.global.u32 	%r240, [%rd6+104];
	xor.b32  	%r333, %r333, %r240;
	ld.global.u32 	%r241, [%rd6+108];
	xor.b32  	%r332, %r332, %r241;
	ld.global.u32 	%r242, [%rd6+112];
	xor.b32  	%r331, %r331, %r242;
	ld.global.u32 	%r243, [%rd6+116];
	xor.b32  	%r330, %r330, %r243;
$L__BB0_18:
	and.b32  	%r245, %r200, 64;
	setp.eq.s32 	%p10, %r245, 0;
	@%p10 bra 	$L__BB0_20;
	ld.global.u32 	%r246, [%rd6+120];
	xor.b32  	%r334, %r334, %r246;
	ld.global.u32 	%r247, [%rd6+124];
	xor.b32  	%r333, %r333, %r247;
	ld.global.u32 	%r248, [%rd6+128];
	xor.b32  	%r332, %r332, %r248;
	ld.global.u32 	%r249, [%rd6+132];
	xor.b32  	%r331, %r331, %r249;
	ld.global.u32 	%r250, [%rd6+136];
	xor.b32  	%r330, %r330, %r250;
$L__BB0_20:
	and.b32  	%r252, %r200, 128;
	setp.eq.s32 	%p11, %r252, 0;
	@%p11 bra 	$L__BB0_22;
	ld.global.u32 	%r253, [%rd6+140];
	xor.b32  	%r334, %r334, %r253;
	ld.global.u32 	%r254, [%rd6+144];
	xor.b32  	%r333, %r333, %r254;
	ld.global.u32 	%r255, [%rd6+148];
	xor.b32  	%r332, %r332, %r255;
	ld.global.u32 	%r256, [%rd6+152];
	xor.b32  	%r331, %r331, %r256;
	ld.global.u32 	%r257, [%rd6+156];
	xor.b32  	%r330, %r330, %r257;
$L__BB0_22:
	and.b32  	%r259, %r200, 256;
	setp.eq.s32 	%p12, %r259, 0;
	@%p12 bra 	$L__BB0_24;
	ld.global.u32 	%r260, [%rd6+160];
	xor.b32  	%r334, %r334, %r260;
	ld.global.u32 	%r261, [%rd6+164];
	xor.b32  	%r333, %r333, %r261;
	ld.global.u32 	%r262, [%rd6+168];
	xor.b32  	%r332, %r332, %r262;
	ld.global.u32 	%r263, [%rd6+172];
	xor.b32  	%r331, %r331, %r263;
	ld.global.u32 	%r264, [%rd6+176];
	xor.b32  	%r330, %r330, %r264;
$L__BB0_24:
	and.b32  	%r266, %r200, 512;
	setp.eq.s32 	%p13, %r266, 0;
	@%p13 bra 	$L__BB0_26;
	ld.global.u32 	%r267, [%rd6+180];
	xor.b32  	%r334, %r334, %r267;
	ld.global.u32 	%r268, [%rd6+184];
	xor.b32  	%r333, %r333, %r268;
	ld.global.u32 	%r269, [%rd6+188];
	xor.b32  	%r332, %r332, %r269;
	ld.global.u32 	%r270, [%rd6+192];
	xor.b32  	%r331, %r331, %r270;
	ld.global.u32 	%r271, [%rd6+196];
	xor.b32  	%r330, %r330, %r271;
$L__BB0_26:
	and.b32  	%r273, %r200, 1024;
	setp.eq.s32 	%p14, %r273, 0;
	@%p14 bra 	$L__BB0_28;
	ld.global.u32 	%r274, [%rd6+200];
	xor.b32  	%r334, %r334, %r274;
	ld.global.u32 	%r275, [%rd6+204];
	xor.b32  	%r333, %r333, %r275;
	ld.global.u32 	%r276, [%rd6+208];
	xor.b32  	%r332, %r332, %r276;
	ld.global.u32 	%r277, [%rd6+212];
	xor.b32  	%r331, %r331, %r277;
	ld.global.u32 	%r278, [%rd6+216];
	xor.b32  	%r330, %r330, %r278;
$L__BB0_28:
	and.b32  	%r280, %r200, 2048;
	setp.eq.s32 	%p15, %r280, 0;
	@%p15 bra 	$L__BB0_30;
	ld.global.u32 	%r281, [%rd6+220];
	xor.b32  	%r334, %r334, %r281;
	ld.global.u32 	%r282, [%rd6+224];
	xor.b32  	%r333, %r333, %r282;
	ld.global.u32 	%r283, [%rd6+228];
	xor.b32  	%r332, %r332, %r283;
	ld.global.u32 	%r284, [%rd6+232];
	xor.b32  	%r331, %r331, %r284;
	ld.global.u32 	%r285, [%rd6+236];
	xor.b32  	%r330, %r330, %r285;
$L__BB0_30:
	and.b32  	%r287, %r200, 4096;
	setp.eq.s32 	%p16, %r287, 0;
	@%p16 bra 	$L__BB0_32;
	ld.global.u32 	%r288, [%rd6+240];
	xor.b32  	%r334, %r334, %r288;
	ld.global.u32 	%r289, [%rd6+244];
	xor.b32  	%r333, %r333, %r289;
	ld.global.u32 	%r290, [%rd6+248];
	xor.b32  	%r332, %r332, %r290;
	ld.global.u32 	%r291, [%rd6+252];
	xor.b32  	%r331, %r331, %r291;
	ld.global.u32 	%r292, [%rd6+256];
	xor.b32  	%r330, %r330, %r292;
$L__BB0_32:
	and.b32  	%r294, %r200, 8192;
	setp.eq.s32 	%p17, %r294, 0;
	@%p17 bra 	$L__BB0_34;
	ld.global.u32 	%r295, [%rd6+260];
	xor.b32  	%r334, %r334, %r295;
	ld.global.u32 	%r296, [%rd6+264];
	xor.b32  	%r333, %r333, %r296;
	ld.global.u32 	%r297, [%rd6+268];
	xor.b32  	%r332, %r332, %r297;
	ld.global.u32 	%r298, [%rd6+272];
	xor.b32  	%r331, %r331, %r298;
	ld.global.u32 	%r299, [%rd6+276];
	xor.b32  	%r330, %r330, %r299;
$L__BB0_34:
	and.b32  	%r301, %r200, 16384;
	setp.eq.s32 	%p18, %r301, 0;
	@%p18 bra 	$L__BB0_36;
	ld.global.u32 	%r302, [%rd6+280];
	xor.b32  	%r334, %r334, %r302;
	ld.global.u32 	%r303, [%rd6+284];
	xor.b32  	%r333, %r333, %r303;
	ld.global.u32 	%r304, [%rd6+288];
	xor.b32  	%r332, %r332, %r304;
	ld.global.u32 	%r305, [%rd6+292];
	xor.b32  	%r331, %r331, %r305;
	ld.global.u32 	%r306, [%rd6+296];
	xor.b32  	%r330, %r330, %r306;
$L__BB0_36:
	and.b32  	%r308, %r200, 32768;
	setp.eq.s32 	%p19, %r308, 0;
	@%p19 bra 	$L__BB0_38;
	ld.global.u32 	%r309, [%rd6+300];
	xor.b32  	%r334, %r334, %r309;
	ld.global.u32 	%r310, [%rd6+304];
	xor.b32  	%r333, %r333, %r310;
	ld.global.u32 	%r311, [%rd6+308];
	xor.b32  	%r332, %r332, %r311;
	ld.global.u32 	%r312, [%rd6+312];
	xor.b32  	%r331, %r331, %r312;
	ld.global.u32 	%r313, [%rd6+316];
	xor.b32  	%r330, %r330, %r313;
$L__BB0_38:
	add.s32 	%r329, %r329, 16;
	setp.ne.s32 	%p20, %r329, 32;
	@%p20 bra 	$L__BB0_6;
	mad.lo.s32 	%r314, %r323, -31, %r11;
	add.s32 	%r323, %r314, 1;
	setp.ne.s32 	%p21, %r323, 5;
	@%p21 bra 	$L__BB0_5;
	st.global.u32 	[%rd2+4], %r334;
	st.global.u32 	[%rd2+8], %r333;
	st.global.u32 	[%rd2+12], %r332;
	st.global.u32 	[%rd2+16], %r331;
	st.global.u32 	[%rd2+20], %r330;
	add.s32 	%r317, %r317, 1;
	setp.lt.u32 	%p22, %r317, %r2;
	@%p22 bra 	$L__BB0_4;
$L__BB0_41:
	shr.u64 	%rd7, %rd18, 2;
	add.s32 	%r316, %r316, 1;
	setp.gt.u64 	%p23, %rd18, 3;
	mov.u64 	%rd18, %rd7;
	@%p23 bra 	$L__BB0_2;
$L__BB0_42:
	mov.b32 	%r315, 0;
	st.global.v2.u32 	[%rd2+24], {%r315, %r315};
	st.global.u32 	[%rd2+32], %r315;
	mov.b64 	%rd17, 0;
	st.global.u64 	[%rd2+40], %rd17;
	ret;

}
	// .globl	_Z8generateP17curandStateXORWOWPd
.visible .entry _Z8generateP17curandStateXORWOWPd(
	.param .u64 .ptr .align 1 _Z8generateP17curandStateXORWOWPd_param_0,
	.param .u64 .ptr .align 1 _Z8generateP17curandStateXORWOWPd_param_1
)
{
	.reg .b32 	%r<23>;
	.reg .b64 	%rd<5>;

	ld.param.u64 	%rd1, [_Z8generateP17curandStateXORWOWPd_param_0];
	cvta.to.global.u64 	%rd2, %rd1;
	mov.u32 	%r1, %tid.x;
	mul.wide.u32 	%rd3, %r1, 48;
	add.s64 	%rd4, %rd2, %rd3;
	ld.global.v2.u32 	{%r2, %r3}, [%rd4];
	ld.global.v2.u32 	{%r4, %r5}, [%rd4+8];
	ld.global.v2.u32 	{%r6, %r7}, [%rd4+16];
	shr.u32 	%r8, %r3, 2;
	xor.b32  	%r9, %r8, %r3;
	shl.b32 	%r10, %r7, 4;
	shl.b32 	%r11, %r9, 1;
	xor.b32  	%r12, %r10, %r11;
	xor.b32  	%r13, %r12, %r7;
	xor.b32  	%r14, %r13, %r9;
	shr.u32 	%r15, %r4, 2;
	xor.b32  	%r16, %r15, %r4;
	shl.b32 	%r17, %r14, 4;
	shl.b32 	%r18, %r16, 1;
	xor.b32  	%r19, %r18, %r17;
	xor.b32  	%r20, %r19, %r16;
	xor.b32  	%r21, %r20, %r14;
	add.s32 	%r22, %r2, 724874;
	st.global.v2.u32 	[%rd4], {%r22, %r5};
	st.global.v2.u32 	[%rd4+8], {%r6, %r7};
	st.global.v2.u32 	[%rd4+16], {%r14, %r21};
	ret;

}


// ===== COMPILED SASS (sm_100) =====

	.target	sm_100

	.elftype	@"ET_EXEC"


//--------------------- .note.nv.tkinfo           --------------------------
	.section	.note.nv.tkinfo,"",@"SHT_NOTE"
	.sectionflags	@"SHF_NOTE_NV_TKINFO"
	.tkinfo
        /*0018*/ 	.word	0x00000002
        /*0030*/ 	.string	""
        /*0030*/ 	.string	"ptxas"
        /*0030*/ 	.string	"Cuda compilation tools, release 13.0, V13.0.88"
        /*0030*/ 	.string	"Build cuda_13.0.r13.0/compiler.36424714_0"
        /*0030*/ 	.string	"-arch sm_100 -m 64 "



//--------------------- .note.nv.cuinfo           --------------------------
	.section	.note.nv.cuinfo,"",@"SHT_NOTE"
	.sectionflags	@"SHF_NOTE_NV_CUINFO"
        /*0018*/ 	.short	0x0002
        /*001a*/ 	.short	0x0064
        /*001c*/ 	.short	0x0082
	.zero		2


//--------------------- .nv.info                  --------------------------
	.section	.nv.info,"",@"SHT_CUDA_INFO"
	.align	4


	//----- nvinfo : EIATTR_REGCOUNT
	.align		4
        /*0000*/ 	.byte	0x04, 0x2f
        /*0002*/ 	.short	(.L_10 - .L_9)
	.align		4
.L_9:
        /*0004*/ 	.word	index@(_Z12setup_kernelP17curandStateXORWOWm)
        /*0008*/ 	.word	0x0000001f


	//----- nvinfo : EIATTR_FRAME_SIZE
	.align		4
.L_10:
        /*000c*/ 	.byte	0x04, 0x11
        /*000e*/ 	.short	(.L_12 - .L_11)
	.align		4
.L_11:
        /*0010*/ 	.word	index@(_Z12setup_kernelP17curandStateXORWOWm)
        /*0014*/ 	.word	0x00000000


	//----- nvinfo : EIATTR_REGCOUNT
	.align		4
.L_12:
        /*0018*/ 	.byte	0x04, 0x2f
        /*001a*/ 	.short	(.L_14 - .L_13)
	.align		4
.L_13:
        /*001c*/ 	.word	index@(_Z8generateP17curandStateXORWOWPd)
        /*0020*/ 	.word	0x0000000e


	//----- nvinfo : EIATTR_FRAME_SIZE
	.align		4
.L_14:
        /*0024*/ 	.byte	0x04, 0x11
        /*0026*/ 	.short	(.L_16 - .L_15)
	.align		4
.L_15:
        /*0028*/ 	.word	index@(_Z8generateP17curandStateXORWOWPd)
        /*002c*/ 	.word	0x00000000


	//----- nvinfo : EIATTR_MIN_STACK_SIZE
	.align		4
.L_16:
        /*0030*/ 	.byte	0x04, 0x12
        /*0032*/ 	.short	(.L_18 - .L_17)
	.align		4
.L_17:
        /*0034*/ 	.word	index@(_Z8generateP17curandStateXORWOWPd)
        /*0038*/ 	.word	0x00000000


	//----- nvinfo : EIATTR_MIN_STACK_SIZE
	.align		4
.L_18:
        /*003c*/ 	.byte	0x04, 0x12
        /*003e*/ 	.short	(.L_20 - .L_19)
	.align		4
.L_19:
        /*0040*/ 	.word	index@(_Z12setup_kernelP17curandStateXORWOWm)
        /*0044*/ 	.word	0x00000000
.L_20:


//--------------------- .nv.compat                --------------------------
	.section	.nv.compat,"",@"SHT_CUDA_COMPAT_INFO"
	.align	4
        /*0000*/ 	.byte	0x02, 0x09, 0x00, 0x00, 0x02, 0x02, 0x01, 0x00, 0x02, 0x05, 0x05, 0x00, 0x03, 0x07, 0x01, 0x01
        /*0010*/ 	.byte	0x02, 0x03, 0x00, 0x00, 0x02, 0x06, 0x01, 0x00, 0x04, 0x0b, 0x08, 0x00, 0x09, 0x00, 0x00, 0x00
        /*0020*/ 	.byte	0x00, 0x00, 0x00, 0x00


//--------------------- .nv.info._Z8generateP17curandStateXORWOWPd --------------------------
	.section	.nv.info._Z8generateP17curandStateXORWOWPd,"",@"SHT_CUDA_INFO"
	.sectionflags	@""
	.align	4


	//----- nvinfo : EIATTR_CUDA_API_VERSION
	.align		4
        /*0000*/ 	.byte	0x04, 0x37
        /*0002*/ 	.short	(.L_22 - .L_21)
.L_21:
        /*0004*/ 	.word	0x00000082


	//----- nvinfo : EIATTR_KPARAM_INFO
	.align		4
.L_22:
        /*0008*/ 	.byte	0x04, 0x17
        /*000a*/ 	.short	(.L_24 - .L_23)
.L_23:
        /*000c*/ 	.word	0x00000000
        /*0010*/ 	.short	0x0001
        /*0012*/ 	.short	0x0008
        /*0014*/ 	.byte	0x00, 0xf5, 0x21, 0x00


	//----- nvinfo : EIATTR_KPARAM_INFO
	.align		4
.L_24:
        /*0018*/ 	.byte	0x04, 0x17
        /*001a*/ 	.short	(.L_26 - .L_25)
.L_25:
        /*001c*/ 	.word	0x00000000
        /*0020*/ 	.short	0x0000
        /*0022*/ 	.short	0x0000
        /*0024*/ 	.byte	0x00, 0xf5, 0x21, 0x00


	//----- nvinfo : EIATTR_SPARSE_MMA_MASK
	.align		4
.L_26:
        /*0028*/ 	.byte	0x03, 0x50
        /*002a*/ 	.short	0x0000


	//----- nvinfo : EIATTR_MAXREG_COUNT
	.align		4
        /*002c*/ 	.byte	0x03, 0x1b
        /*002e*/ 	.short	0x00ff


	//----- nvinfo : EIATTR_MERCURY_ISA_VERSION
	.align		4
        /*0030*/ 	.byte	0x03, 0x5f
        /*0032*/ 	.short	0x0101


	//----- nvinfo : EIATTR_VRC_CTA_INIT_COUNT
	.align		4
        /*0034*/ 	.byte	0x02, 0x4a
	.zero		1
	.zero		1


	//----- nvinfo : EIATTR_EXIT_INSTR_OFFSETS
	.align		4
        /*0038*/ 	.byte	0x04, 0x1c
        /*003a*/ 	.short	(.L_28 - .L_27)


	//   ....[0]....
.L_27:
        /*003c*/ 	.word	0x00000190


	//----- nvinfo : EIATTR_CBANK_PARAM_SIZE
	.align		4
.L_28:
        /*0040*/ 	.byte	0x03, 0x19
        /*0042*/ 	.short	0x0010


	//----- nvinfo : EIATTR_PARAM_CBANK
	.align		4
        /*0044*/ 	.byte	0x04, 0x0a
        /*0046*/ 	.short	(.L_30 - .L_29)
	.align		4
.L_29:
        /*0048*/ 	.word	index@(.nv.constant0._Z8generateP17curandStateXORWOWPd)
        /*004c*/ 	.short	0x0380
        /*004e*/ 	.short	0x0010


	//----- nvinfo : EIATTR_SW_WAR
	.align		4
.L_30:
        /*0050*/ 	.byte	0x04, 0x36
        /*0052*/ 	.short	(.L_32 - .L_31)
.L_31:
        /*0054*/ 	.word	0x00000008
.L_32:


//--------------------- .nv.info._Z12setup_kernelP17curandStateXORWOWm --------------------------
	.section	.nv.info._Z12setup_kernelP17curandStateXORWOWm,"",@"SHT_CUDA_INFO"
	.sectionflags	@""
	.align	4


	//----- nvinfo : EIATTR_CUDA_API_VERSION
	.align		4
        /*0000*/ 	.byte	0x04, 0x37
        /*0002*/ 	.short	(.L_34 - .L_33)
.L_33:
        /*0004*/ 	.word	0x00000082


	//----- nvinfo : EIATTR_KPARAM_INFO
	.align		4
.L_34:
        /*0008*/ 	.byte	0x04, 0x17
        /*000a*/ 	.short	(.L_36 - .L_35)
.L_35:
        /*000c*/ 	.word	0x00000000
        /*0010*/ 	.short	0x0001
        /*0012*/ 	.short	0x0008
        /*0014*/ 	.byte	0x00, 0xf0, 0x21, 0x00


	//----- nvinfo : EIATTR_KPARAM_INFO
	.align		4
.L_36:
        /*0018*/ 	.byte	0x04, 0x17
        /*001a*/ 	.short	(.L_38 - .L_37)
.L_37:
        /*001c*/ 	.word	0x00000000
        /*0020*/ 	.short	0x0000
        /*0022*/ 	.short	0x0000
        /*0024*/ 	.byte	0x00, 0xf5, 0x21, 0x00


	//----- nvinfo : EIATTR_SPARSE_MMA_MASK
	.align		4
.L_38:
        /*0028*/ 	.byte	0x03, 0x50
        /*002a*/ 	.short	0x0000


	//----- nvinfo : EIATTR_MAXREG_COUNT
	.align		4
        /*002c*/ 	.byte	0x03, 0x1b
        /*002e*/ 	.short	0x00ff


	//----- nvinfo : EIATTR_MERCURY_ISA_VERSION
	.align		4
        /*0030*/ 	.byte	0x03, 0x5f
        /*0032*/ 	.short	0x0101


	//----- nvinfo : EIATTR_VRC_CTA_INIT_COUNT
	.align		4
        /*0034*/ 	.byte	0x02, 0x4a
	.zero		1
	.zero		1


	//----- nvinfo : EIATTR_EXIT_INSTR_OFFSETS
	.align		4
        /*0038*/ 	.byte	0x04, 0x1c
        /*003a*/ 	.short	(.L_40 - .L_39)


	//   ....[0]....
.L_39:
        /*003c*/ 	.word	0x00000f20


	//----- nvinfo : EIATTR_CRS_STACK_SIZE
	.align		4
.L_40:
        /*0040*/ 	.byte	0x04, 0x1e
        /*0042*/ 	.short	(.L_42 - .L_41)
.L_41:
        /*0044*/ 	.word	0x00000000


	//----- nvinfo : EIATTR_CBANK_PARAM_SIZE
	.align		4
.L_42:
        /*0048*/ 	.byte	0x03, 0x19
        /*004a*/ 	.short	0x0010


	//----- nvinfo : EIATTR_PARAM_CBANK
	.align		4
        /*004c*/ 	.byte	0x04, 0x0a
        /*004e*/ 	.short	(.L_44 - .L_43)
	.align		4
.L_43:
        /*0050*/ 	.word	index@(.nv.constant0._Z12setup_kernelP17curandStateXORWOWm)
        /*0054*/ 	.short	0x0380
        /*0056*/ 	.short	0x0010


	//----- nvinfo : EIATTR_SW_WAR
	.align		4
.L_44:
        /*0058*/ 	.byte	0x04, 0x36
        /*005a*/ 	.short	(.L_46 - .L_45)
.L_45:
        /*005c*/ 	.word	0x00000008
.L_46:


//--------------------- .nv.callgraph             --------------------------
	.section	.nv.callgraph,"",@"SHT_CUDA_CALLGRAPH"
	.align	4
	.sectionentsize	8
	.align		4
        /*0000*/ 	.word	0x00000000
	.align		4
        /*0004*/ 	.word	0xffffffff
	.align		4
        /*0008*/ 	.word	0x00000000
	.align		4
        /*000c*/ 	.word	0xfffffffe
	.align		4
        /*0010*/ 	.word	0x00000000
	.align		4
        /*0014*/ 	.word	0xfffffffd
	.align		4
        /*0018*/ 	.word	0x00000000
	.align		4
        /*001c*/ 	.word	0xfffffffc


//--------------------- .nv.constant4             --------------------------
	.section	.nv.constant4,"a",@progbits
	.align	8
	.align		8
.nv.constant4:
        /*0000*/ 	.dword	precalc_xorwow_matrix
	.align		8
        /*0008*/ 	.dword	precalc_xorwow_offset_matrix
	.align		8
        /*0010*/ 	.dword	mrg32k3aM1
	.align		8
        /*0018*/ 	.dword	mrg32k3aM2
	.align		8
        /*0020*/ 	.dword	mrg32k3aM1SubSeq
	.align		8
        /*0028*/ 	.dword	mrg32k3aM2SubSeq
	.align		8
        /*0030*/ 	.dword	mrg32k3aM1Seq
	.align		8
        /*0038*/ 	.dword	mrg32k3aM2Seq


//--------------------- .nv.constant3             --------------------------
	.section	.nv.constant3,"a",@progbits
	.align	8
.nv.constant3:
	.type		__cr_lgamma_table,@object
	.size		__cr_lgamma_table,(.L_8 - __cr_lgamma_table)
__cr_lgamma_table:
        /*0000*/ 	.byte	0x00, 0x00, 0x00, 0x00, 0x00, 0x00, 0x00, 0x00, 0x00, 0x00, 0x00, 0x00, 0x00, 0x00, 0x00, 0x00
        /*0010*/ 	.byte	0xef, 0x39, 0xfa, 0xfe, 0x42, 0x2e, 0xe6, 0x3f, 0x02, 0x20, 0x2a, 0xfa, 0x0b, 0xab, 0xfc, 0x3f
        /*0020*/ 	.byte	0xf9, 0x2c, 0x92, 0x7c, 0xa7, 0x6c, 0x09, 0x40, 0xc9, 0x79, 0x44, 0x3c, 0x64, 0x26, 0x13, 0x40
        /*0030*/ 	.byte	0xca, 0x01, 0xcf, 0x3a, 0x27, 0x51, 0x1a, 0x40, 0x30, 0xcc, 0x2d, 0xf3, 0xe1, 0x0c, 0x21, 0x40
        /*0040*/ 	.byte	0x0d, 0xb7, 0xfc, 0x82, 0x8e, 0x35, 0x25, 0x40
.L_8:


//--------------------- .text._Z8generateP17curandStateXORWOWPd --------------------------
	.section	.text._Z8generateP17curandStateXORWOWPd,"ax",@progbits
	.align	128
        .global         _Z8generateP17curandStateXORWOWPd
        .type           _Z8generateP17curandStateXORWOWPd,@function
        .size           _Z8generateP17curandStateXORWOWPd,(.L_x_10 - _Z8generateP17curandStateXORWOWPd)
        .other          _Z8generateP17curandStateXORWOWPd,@"STO_CUDA_ENTRY STV_DEFAULT"
_Z8generateP17curandStateXORWOWPd:
.text._Z8generateP17curandStateXORWOWPd:
[----:B------:R-:W-:Y:S01]  /*0000*/  LDC R1, c[0x0][0x37c] ;  /* 0x0000df00ff017b82 */ /* 0x000fe20000000800 */
[----:B------:R-:W0:Y:S07]  /*0010*/  S2R R5, SR_TID.X ;  /* 0x0000000000057919 */ /* 0x000e2e0000002100 */
[----:B------:R-:W0:Y:S01]  /*0020*/  LDC.64 R2, c[0x0][0x380] ;  /* 0x0000e000ff027b82 */ /* 0x000e220000000a00 */
[----:B------:R-:W1:Y:S01]  /*0030*/  LDCU.64 UR4, c[0x0][0x358] ;  /* 0x00006b00ff0477ac */ /* 0x000e620008000a00 */
[----:B0-----:R-:W-:-:S05]  /*0040*/  IMAD.WIDE.U32 R2, R5, 0x30, R2 ;  /* 0x0000003005027825 */ /* 0x001fca00078e0002 */
[----:B-1----:R-:W2:Y:S04]  /*0050*/  LDG.E.64 R6, desc[UR4][R2.64] ;  /* 0x0000000402067981 */ /* 0x002ea8000c1e1b00 */
[----:B------:R-:W3:Y:S04]  /*0060*/  LDG.E.64 R4, desc[UR4][R2.64+0x10] ;  /* 0x0000100402047981 */ /* 0x000ee8000c1e1b00 */
[----:B------:R-:W4:Y:S01]  /*0070*/  LDG.E.64 R8, desc[UR4][R2.64+0x8] ;  /* 0x0000080402087981 */ /* 0x000f22000c1e1b00 */
[----:B--2---:R-:W-:-:S04]  /*0080*/  SHF.R.U32.HI R0, RZ, 0x2, R7 ;  /* 0x00000002ff007819 */ /* 0x004fc80000011607 */
[----:B------:R-:W-:Y:S01]  /*0090*/  LOP3.LUT R0, R0, R7, RZ, 0x3c, !PT ;  /* 0x0000000700007212 */ /* 0x000fe200078e3cff */
[----:B---3--:R-:W-:Y:S01]  /*00a0*/  IMAD.SHL.U32 R10, R5, 0x10, RZ ;  /* 0x00000010050a7824 */ /* 0x008fe200078e00ff */
[----:B------:R-:W-:Y:S01]  /*00b0*/  STG.E.64 desc[UR4][R2.64+0x8], R4 ;  /* 0x0000080402007986 */ /* 0x000fe2000c101b04 */
[----:B----4-:R-:W-:Y:S02]  /*00c0*/  SHF.R.U32.HI R11, RZ, 0x2, R8 ;  /* 0x00000002ff0b7819 */ /* 0x010fe40000011608 */
[----:B------:R-:W-:Y:S02]  /*00d0*/  IMAD.SHL.U32 R7, R0, 0x2, RZ ;  /* 0x0000000200077824 */ /* 0x000fe400078e00ff */
[----:B------:R-:W-:-:S03]  /*00e0*/  LOP3.LUT R11, R11, R8, RZ, 0x3c, !PT ;  /* 0x000000080b0b7212 */ /* 0x000fc600078e3cff */
[----:B------:R-:W-:Y:S01]  /*00f0*/  LOP3.LUT R7, R5, R10, R7, 0x96, !PT ;  /* 0x0000000a05077212 */ /* 0x000fe200078e9607 */
[----:B------:R-:W-:-:S03]  /*0100*/  VIADD R10, R6, 0xb0f8a ;  /* 0x000b0f8a060a7836 */ /* 0x000fc60000000000 */
[----:B------:R-:W-:Y:S01]  /*0110*/  LOP3.LUT R8, R7, R0, RZ, 0x3c, !PT ;  /* 0x0000000007087212 */ /* 0x000fe200078e3cff */
[----:B------:R-:W-:-:S04]  /*0120*/  IMAD.SHL.U32 R7, R11, 0x2, RZ ;  /* 0x000000020b077824 */ /* 0x000fc800078e00ff */
[----:B------:R-:W-:-:S05]  /*0130*/  IMAD.SHL.U32 R0, R8, 0x10, RZ ;  /* 0x0000001008007824 */ /* 0x000fca00078e00ff */
[----:B------:R-:W-:Y:S01]  /*0140*/  LOP3.LUT R7, R11, R7, R0, 0x96, !PT ;  /* 0x000000070b077212 */ /* 0x000fe200078e9600 */
[----:B------:R-:W-:-:S03]  /*0150*/  IMAD.MOV.U32 R11, RZ, RZ, R9 ;  /* 0x000000ffff0b7224 */ /* 0x000fc600078e0009 */
[----:B------:R-:W-:Y:S02]  /*0160*/  LOP3.LUT R9, R7, R8, RZ, 0x3c, !PT ;  /* 0x0000000807097212 */ /* 0x000fe400078e3cff */
[----:B------:R-:W-:Y:S04]  /*0170*/  STG.E.64 desc[UR4][R2.64], R10 ;  /* 0x0000000a02007986 */ /* 0x000fe8000c101b04 */
[----:B------:R-:W-:Y:S01]  /*0180*/  STG.E.64 desc[UR4][R2.64+0x10], R8 ;  /* 0x0000100802007986 */ /* 0x000fe2000c101b04 */
[----:B------:R-:W-:Y:S05]  /*0190*/  EXIT ;  /* 0x000000000000794d */ /* 0x000fea0003800000 */
.L_x_0:
[----:B------:R-:W-:-:S00]  /*01a0*/  BRA `(.L_x_0) ;  /* 0xfffffffc00fc7947 */ /* 0x000fc0000383ffff */
[----:B------:R-:W-:-:S00]  /*01b0*/  NOP ;  /* 0x0000000000007918 */ /* 0x000fc00000000000 */
        /* <DEDUP_REMOVED lines=12> */
.L_x_10:


//--------------------- .text._Z12setup_kernelP17curandStateXORWOWm --------------------------
	.section	.text._Z12setup_kernelP17curandStateXORWOWm,"ax",@progbits
	.align	128
        .global         _Z12setup_kernelP17curandStateXORWOWm
        .type           _Z12setup_kernelP17curandStateXORWOWm,@function
        .size           _Z12setup_kernelP17curandStateXORWOWm,(.L_x_11 - _Z12setup_kernelP17curandStateXORWOWm)
        .other          _Z12setup_kernelP17curandStateXORWOWm,@"STO_CUDA_ENTRY STV_DEFAULT"
_Z12setup_kernelP17curandStateXORWOWm:
.text._Z12setup_kernelP17curandStateXORWOWm:
[----:B------:R-:W-:Y:S08]  /*0000*/  LDC R1, c[0x0][0x37c] ;  /* 0x0000df00ff017b82 */ /* 0x000ff00000000800 */
[----:B------:R-:W0:Y:S01]  /*0010*/  LDC.64 R4, c[0x0][0x388] ;  /* 0x0000e200ff047b82 */ /* 0x000e220000000a00 */
[----:B------:R-:W1:Y:S01]  /*0020*/  S2R R13, SR_TID.X ;  /* 0x00000000000d7919 */ /* 0x000e620000002100 */
[----:B------:R-:W2:Y:S01]  /*0030*/  LDCU.64 UR4, c[0x0][0x358] ;  /* 0x00006b00ff0477ac */ /* 0x000ea20008000a00 */
[----:B------:R-:W-:Y:S05]  /*0040*/  BSSY.RECONVERGENT B0, `(.L_x_1) ;  /* 0x00000e7000007945 */ /* 0x000fea0003800200 */
[----:B------:R-:W1:Y:S01]  /*0050*/  LDC.64 R2, c[0x0][0x380] ;  /* 0x0000e000ff027b82 */ /* 0x000e620000000a00 */
[----:B0-----:R-:W-:-:S02]  /*0060*/  LOP3.LUT R0, R4, 0xaad26b49, RZ, 0x3c, !PT ;  /* 0xaad26b4904007812 */ /* 0x001fc400078e3cff */
[----:B------:R-:W-:-:S03]  /*0070*/  LOP3.LUT R4, R5, 0xf7dcefdd, RZ, 0x3c, !PT ;  /* 0xf7dcefdd05047812 */ /* 0x000fc600078e3cff */
[----:B------:R-:W-:Y:S02]  /*0080*/  IMAD R0, R0, 0x4182bed5, RZ ;  /* 0x4182bed500007824 */ /* 0x000fe400078e02ff */
[----:B------:R-:W-:Y:S02]  /*0090*/  IMAD R5, R4, -0x658354e5, RZ ;  /* 0x9a7cab1b04057824 */ /* 0x000fe400078e02ff */
[----:B-1----:R-:W-:Y:S01]  /*00a0*/  IMAD.WIDE.U32 R2, R13, 0x30, R2 ;  /* 0x000000300d027825 */ /* 0x002fe200078e0002 */
[C---:B------:R-:W-:Y:S02]  /*00b0*/  LOP3.LUT R8, R0.reuse, 0x159a55e5, RZ, 0x3c, !PT ;  /* 0x159a55e500087812 */ /* 0x040fe400078e3cff */
[C---:B------:R-:W-:Y:S01]  /*00c0*/  IADD3 R6, PT, PT, R0.reuse, 0x64f0c9, R5 ;  /* 0x0064f0c900067810 */ /* 0x040fe20007ffe005 */
[C---:B------:R-:W-:Y:S01]  /*00d0*/  VIADD R7, R0.reuse, 0x75bcd15 ;  /* 0x075bcd1500077836 */ /* 0x040fe20000000000 */
[----:B------:R-:W-:Y:S01]  /*00e0*/  LOP3.LUT R10, R5, 0x5491333, RZ, 0x3c, !PT ;  /* 0x05491333050a7812 */ /* 0x000fe200078e3cff */
[----:B------:R-:W-:Y:S01]  /*00f0*/  VIADD R11, R0, 0x583f19 ;  /* 0x00583f19000b7836 */ /* 0x000fe20000000000 */
[----:B------:R-:W-:Y:S01]  /*0100*/  ISETP.NE.AND P0, PT, R13, RZ, PT ;  /* 0x000000ff0d00720c */ /* 0x000fe20003f05270 */
[----:B------:R-:W-:Y:S01]  /*0110*/  VIADD R9, R5, 0x1f123bb5 ;  /* 0x1f123bb505097836 */ /* 0x000fe20000000000 */
[----:B--2---:R0:W-:Y:S04]  /*0120*/  STG.E.64 desc[UR4][R2.64], R6 ;  /* 0x0000000602007986 */ /* 0x0041e8000c101b04 */
[----:B------:R0:W-:Y:S04]  /*0130*/  STG.E.64 desc[UR4][R2.64+0x8], R8 ;  /* 0x0000080802007986 */ /* 0x0001e8000c101b04 */
[----:B------:R0:W-:Y:S03]  /*0140*/  STG.E.64 desc[UR4][R2.64+0x10], R10 ;  /* 0x0000100a02007986 */ /* 0x0001e6000c101b04 */
[----:B------:R-:W-:Y:S05]  /*0150*/  @!P0 BRA `(.L_x_2) ;  /* 0x0000000c00548947 */ /* 0x000fea0003800000 */
[----:B------:R-:W-:Y:S01]  /*0160*/  IMAD.MOV.U32 R0, RZ, RZ, R13 ;  /* 0x000000ffff007224 */ /* 0x000fe200078e000d */
[----:B0-----:R-:W-:-:S07]  /*0170*/  CS2R R10, SRZ ;  /* 0x00000000000a7805 */ /* 0x001fce000001ff00 */
.L_x_8:
[----:B0-----:R-:W-:Y:S01]  /*0180*/  LOP3.LUT R2, R0, 0x3, RZ, 0xc0, !PT ;  /* 0x0000000300027812 */ /* 0x001fe200078ec0ff */
[----:B------:R-:W-:Y:S03]  /*0190*/  BSSY.RECONVERGENT B1, `(.L_x_3) ;  /* 0x00000cb000017945 */ /* 0x000fe60003800200 */
[----:B------:R-:W-:-:S04]  /*01a0*/  ISETP.NE.U32.AND P0, PT, R2, RZ, PT ;  /* 0x000000ff0200720c */ /* 0x000fc80003f05070 */
[----:B------:R-:W-:-:S13]  /*01b0*/  ISETP.NE.AND.EX P0, PT, RZ, RZ, PT, P0 ;  /* 0x000000ffff00720c */ /* 0x000fda0003f05300 */
[----:B------:R-:W-:Y:S05]  /*01c0*/  @!P0 BRA `(.L_x_4) ;  /* 0x0000000c001c8947 */ /* 0x000fea0003800000 */
[----:B------:R-:W0:Y:S01]  /*01d0*/  LDC.64 R6, c[0x4][RZ] ;  /* 0x01000000ff067b82 */ /* 0x000e220000000a00 */
[----:B------:R-:W-:Y:S02]  /*01e0*/  IMAD.MOV.U32 R12, RZ, RZ, RZ ;  /* 0x000000ffff0c7224 */ /* 0x000fe400078e00ff */
[----:B0-----:R-:W-:-:S07]  /*01f0*/  IMAD.WIDE.U32 R6, R10, 0xc80, R6 ;  /* 0x00000c800a067825 */ /* 0x001fce00078e0006 */
.L_x_7:
[----:B0-----:R-:W-:Y:S01]  /*0200*/  IMAD.MOV.U32 R13, RZ, RZ, RZ ;  /* 0x000000ffff0d7224 */ /* 0x001fe200078e00ff */
[----:B------:R-:W-:Y:S01]  /*0210*/  CS2R R2, SRZ ;  /* 0x0000000000027805 */ /* 0x000fe2000001ff00 */
[----:B------:R-:W-:Y:S01]  /*0220*/  IMAD.MOV.U32 R15, RZ, RZ, RZ ;  /* 0x000000ffff0f7224 */ /* 0x000fe200078e00ff */
[----:B------:R-:W-:-:S07]  /*0230*/  CS2R R4, SRZ ;  /* 0x0000000000047805 */ /* 0x000fce000001ff00 */
.L_x_6:
[----:B------:R-:W0:Y:S01]  /*0240*/  S2R R14, SR_TID.X ;  /* 0x00000000000e7919 */ /* 0x000e220000002100 */
[----:B------:R-:W0:Y:S02]  /*0250*/  LDC.64 R8, c[0x0][0x380] ;  /* 0x0000e000ff087b82 */ /* 0x000e240000000a00 */
[----:B0-----:R-:W-:-:S04]  /*0260*/  IMAD.WIDE.U32 R8, R14, 0x30, R8 ;  /* 0x000000300e087825 */ /* 0x001fc800078e0008 */
[----:B------:R-:W-:-:S05]  /*0270*/  IMAD.WIDE.U32 R8, R15, 0x4, R8 ;  /* 0x000000040f087825 */ /* 0x000fca00078e0008 */
[----:B------:R0:W5:Y:S01]  /*0280*/  LDG.E R16, desc[UR4][R8.64+0x4] ;  /* 0x0000040408107981 */ /* 0x000162000c1e1900 */
[----:B------:R-:W-:-:S07]  /*0290*/  IMAD.MOV.U32 R17, RZ, RZ, RZ ;  /* 0x000000ffff117224 */ /* 0x000fce00078e00ff */
.L_x_5:
[----:B-----5:R-:W-:Y:S01]  /*02a0*/  SHF.R.U32.HI R24, RZ, R17, R16 ;  /* 0x00000011ff187219 */ /* 0x020fe20000011610 */
[----:B0-----:R-:W-:-:S03]  /*02b0*/  IMAD.SHL.U32 R8, R15, 0x20, RZ ;  /* 0x000000200f087824 */ /* 0x001fc600078e00ff */
[----:B------:R-:W-:Y:S01]  /*02c0*/  LOP3.LUT R9, R24, 0x1, RZ, 0xc0, !PT ;  /* 0x0000000118097812 */ /* 0x000fe200078ec0ff */
[----:B------:R-:W-:-:S03]  /*02d0*/  IMAD.IADD R8, R8, 0x1, R17 ;  /* 0x0000000108087824 */ /* 0x000fc600078e0211 */
[----:B------:R-:W-:Y:S01]  /*02e0*/  ISETP.NE.U32.AND P0, PT, R9, 0x1, PT ;  /* 0x000000010900780c */ /* 0x000fe20003f05070 */
[----:B------:R-:W-:-:S03]  /*02f0*/  IMAD R9, R8, 0x5, RZ ;  /* 0x0000000508097824 */ /* 0x000fc600078e02ff */
[----:B------:R-:W-:Y:S01]  /*0300*/  R2P PR, R24, 0x7e ;  /* 0x0000007e18007804 */ /* 0x000fe20000000000 */
[----:B------:R-:W-:-:S08]  /*0310*/  IMAD.WIDE.U32 R8, R9, 0x4, R6 ;  /* 0x0000000409087825 */ /* 0x000fd000078e0006 */
[----:B------:R-:W2:Y:S04]  /*0320*/  @!P0 LDG.E R18, desc[UR4][R8.64] ;  /* 0x0000000408128981 */ /* 0x000ea8000c1e1900 */
[----:B------:R-:W3:Y:S04]  /*0330*/  @P1 LDG.E R22, desc[UR4][R8.64+0x14] ;  /* 0x0000140408161981 */ /* 0x000ee8000c1e1900 */
[----:B------:R-:W4:Y:S04]  /*0340*/  @!P0 LDG.E R20, desc[UR4][R8.64+0x10] ;  /* 0x0000100408148981 */ /* 0x000f28000c1e1900 */
[----:B------:R-:W4:Y:S04]  /*0350*/  @P2 LDG.E R28, desc[UR4][R8.64+0x28] ;  /* 0x00002804081c2981 */ /* 0x000f28000c1e1900 */
[----:B------:R-:W4:Y:S04]  /*0360*/  @P1 LDG.E R26, desc[UR4][R8.64+0x24] ;  /* 0x00002404081a1981 */ /* 0x000f28000c1e1900 */
[----:B------:R-:W4:Y:S04]  /*0370*/  @P3 LDG.E R21, desc[UR4][R8.64+0x3c] ;  /* 0x00003c0408153981 */ /* 0x000f28000c1e1900 */
[----:B------:R-:W4:Y:S04]  /*0380*/  @P2 LDG.E R19, desc[UR4][R8.64+0x38] ;  /* 0x0000380408132981 */ /* 0x000f28000c1e1900 */
[----:B------:R-:W4:Y:S04]  /*0390*/  @P4 LDG.E R23, desc[UR4][R8.64+0x50] ;  /* 0x0000500408174981 */ /* 0x000f28000c1e1900 */
[----:B------:R-:W4:Y:S01]  /*03a0*/  @P1 LDG.E R25, desc[UR4][R8.64+0x20] ;  /* 0x0000200408191981 */ /* 0x000f22000c1e1900 */
[----:B--2---:R-:W-:-:S03]  /*03b0*/  @!P0 LOP3.LUT R13, R13, R18, RZ, 0x3c, !PT ;  /* 0x000000120d0d8212 */ /* 0x004fc600078e3cff */
[----:B------:R-:W2:Y:S01]  /*03c0*/  @!P0 LDG.E R18, desc[UR4][R8.64+0x8] ;  /* 0x0000080408128981 */ /* 0x000ea2000c1e1900 */
[----:B---3--:R-:W-:-:S03]  /*03d0*/  @P1 LOP3.LUT R13, R13, R22, RZ, 0x3c, !PT ;  /* 0x000000160d0d1212 */ /* 0x008fc600078e3cff */
[----:B------:R-:W3:Y:S01]  /*03e0*/  @P3 LDG.E R22, desc[UR4][R8.64+0x4c] ;  /* 0x00004c0408163981 */ /* 0x000ee2000c1e1900 */
[----:B----4-:R-:W-:-:S03]  /*03f0*/  @!P0 LOP3.LUT R3, R3, R20, RZ, 0x3c, !PT ;  /* 0x0000001403038212 */ /* 0x010fc600078e3cff */
[----:B------:R-:W4:Y:S01]  /*0400*/  @P1 LDG.E R20, desc[UR4][R8.64+0x1c] ;  /* 0x00001c0408141981 */ /* 0x000f22000c1e1900 */
[----:B------:R-:W-:Y:S02]  /*0410*/  @P2 LOP3.LUT R13, R13, R28, RZ, 0x3c, !PT ;  /* 0x0000001c0d0d2212 */ /* 0x000fe400078e3cff */
[----:B------:R-:W-:Y:S02]  /*0420*/  @P1 LOP3.LUT R3, R3, R26, RZ, 0x3c, !PT ;  /* 0x0000001a03031212 */ /* 0x000fe400078e3cff */
[----:B------:R-:W4:Y:S01]  /*0430*/  @P5 LDG.E R26, desc[UR4][R8.64+0x64] ;  /* 0x00006404081a5981 */ /* 0x000f22000c1e1900 */
[----:B------:R-:W-:-:S03]  /*0440*/  @P3 LOP3.LUT R13, R13, R21, RZ, 0x3c, !PT ;  /* 0x000000150d0d3212 */ /* 0x000fc600078e3cff */
[----:B------:R-:W4:Y:S01]  /*0450*/  @!P0 LDG.E R21, desc[UR4][R8.64+0xc] ;  /* 0x00000c0408158981 */ /* 0x000f22000c1e1900 */
[----:B------:R-:W-:-:S03]  /*0460*/  @P2 LOP3.LUT R3, R3, R19, RZ, 0x3c, !PT ;  /* 0x0000001303032212 */ /* 0x000fc600078e3cff */
[----:B------:R-:W4:Y:S01]  /*0470*/  @!P0 LDG.E R19, desc[UR4][R8.64+0x4] ;  /* 0x0000040408138981 */ /* 0x000f22000c1e1900 */
[----:B------:R-:W-:-:S03]  /*0480*/  @P4 LOP3.LUT R13, R13, R23, RZ, 0x3c, !PT ;  /* 0x000000170d0d4212 */ /* 0x000fc600078e3cff */
[----:B------:R-:W4:Y:S01]  /*0490*/  @P1 LDG.E R23, desc[UR4][R8.64+0x18] ;  /* 0x0000180408171981 */ /* 0x000f22000c1e1900 */
[----:B--2---:R-:W-:-:S03]  /*04a0*/  @!P0 LOP3.LUT R5, R5, R18, RZ, 0x3c, !PT ;  /* 0x0000001205058212 */ /* 0x004fc600078e3cff */
[----:B------:R-:W2:Y:S01]  /*04b0*/  @P2 LDG.E R18, desc[UR4][R8.64+0x30] ;  /* 0x0000300408122981 */ /* 0x000ea2000c1e1900 */
[----:B---3--:R-:W-:-:S03]  /*04c0*/  @P3 LOP3.LUT R3, R3, R22, RZ, 0x3c, !PT ;  /* 0x0000001603033212 */ /* 0x008fc600078e3cff */
[----:B------:R-:W3:Y:S01]  /*04d0*/  @P4 LDG.E R22, desc[UR4][R8.64+0x60] ;  /* 0x0000600408164981 */ /* 0x000ee2000c1e1900 */
[----:B----4-:R-:W-:-:S03]  /*04e0*/  @P1 LOP3.LUT R5, R5, R20, RZ, 0x3c, !PT ;  /* 0x0000001405051212 */ /* 0x010fc600078e3cff */
[----:B------:R-:W4:Y:S01]  /*04f0*/  @P3 LDG.E R20, desc[UR4][R8.64+0x44] ;  /* 0x0000440408143981 */ /* 0x000f22000c1e1900 */
[----:B------:R-:W-:-:S03]  /*0500*/  @P5 LOP3.LUT R13, R13, R26, RZ, 0x3c, !PT ;  /* 0x0000001a0d0d5212 */ /* 0x000fc600078e3cff */
[----:B------:R-:W4:Y:S01]  /*0510*/  @P6 LDG.E R26, desc[UR4][R8.64+0x78] ;  /* 0x00007804081a6981 */ /* 0x000f22000c1e1900 */
[----:B------:R-:W-:-:S03]  /*0520*/  @!P0 LOP3.LUT R2, R2, R21, RZ, 0x3c, !PT ;  /* 0x0000001502028212 */ /* 0x000fc600078e3cff */
[----:B------:R-:W4:Y:S01]  /*0530*/  @P2 LDG.E R21, desc[UR4][R8.64+0x34] ;  /* 0x0000340408152981 */ /* 0x000f22000c1e1900 */
[----:B------:R-:W-:-:S03]  /*0540*/  @!P0 LOP3.LUT R4, R4, R19, RZ, 0x3c, !PT ;  /* 0x0000001304048212 */ /* 0x000fc600078e3cff */
[----:B------:R-:W4:Y:S01]  /*0550*/  @P2 LDG.E R19, desc[UR4][R8.64+0x2c] ;  /* 0x00002c0408132981 */ /* 0x000f22000c1e1900 */
[----:B------:R-:W-:Y:S02]  /*0560*/  @P1 LOP3.LUT R2, R2, R25, RZ, 0x3c, !PT ;  /* 0x0000001902021212 */ /* 0x000fe400078e3cff */
[----:B------:R-:W-:Y:S01]  /*0570*/  @P1 LOP3.LUT R4, R4, R23, RZ, 0x3c, !PT ;  /* 0x0000001704041212 */ /* 0x000fe200078e3cff */
[----:B------:R-:W4:Y:S04]  /*0580*/  @P3 LDG.E R25, desc[UR4][R8.64+0x48] ;  /* 0x0000480408193981 */ /* 0x000f28000c1e1900 */
[----:B------:R-:W4:Y:S01]  /*0590*/  @P3 LDG.E R23, desc[UR4][R8.64+0x40] ;  /* 0x0000400408173981 */ /* 0x000f22000c1e1900 */
[----:B------:R-:W-:Y:S02]  /*05a0*/  LOP3.LUT P0, RZ, R24, 0x80, RZ, 0xc0, !PT ;  /* 0x0000008018ff7812 */ /* 0x000fe4000780c0ff */
[----:B--2---:R-:W-:-:S02]  /*05b0*/  @P2 LOP3.LUT R5, R5, R18, RZ, 0x3c, !PT ;  /* 0x0000001205052212 */ /* 0x004fc400078e3cff */
[----:B------:R-:W2:Y:S01]  /*05c0*/  @P4 LDG.E R18, desc[UR4][R8.64+0x58] ;  /* 0x0000580408124981 */ /* 0x000ea2000c1e1900 */
[----:B---3--:R-:W-:-:S03]  /*05d0*/  @P4 LOP3.LUT R3, R3, R22, RZ, 0x3c, !PT ;  /* 0x0000001603034212 */ /* 0x008fc600078e3cff */
[----:B------:R-:W3:Y:S01]  /*05e0*/  @P5 LDG.E R22, desc[UR4][R8.64+0x74] ;  /* 0x0000740408165981 */ /* 0x000ee2000c1e1900 */
[----:B----4-:R-:W-:-:S03]  /*05f0*/  @P3 LOP3.LUT R5, R5, R20, RZ, 0x3c, !PT ;  /* 0x0000001405053212 */ /* 0x010fc600078e3cff */
[----:B------:R-:W4:Y:S01]  /*0600*/  @P5 LDG.E R20, desc[UR4][R8.64+0x6c] ;  /* 0x00006c0408145981 */ /* 0x000f22000c1e1900 */
[----:B------:R-:W-:-:S03]  /*0610*/  @P6 LOP3.LUT R13, R13, R26, RZ, 0x3c, !PT ;  /* 0x0000001a0d0d6212 */ /* 0x000fc600078e3cff */
        /* <DEDUP_REMOVED lines=9> */
[----:B--2---:R-:W-:-:S03]  /*06b0*/  @P4 LOP3.LUT R5, R5, R18, RZ, 0x3c, !PT ;  /* 0x0000001205054212 */ /* 0x004fc600078e3cff */
        /* <DEDUP_REMOVED lines=15> */
[----:B--2---:R-:W-:-:S04]  /*07b0*/  @P6 LOP3.LUT R5, R5, R18, RZ, 0x3c, !PT ;  /* 0x0000001205056212 */ /* 0x004fc800078e3cff */
[----:B---3--:R-:W-:Y:S02]  /*07c0*/  @P0 LOP3.LUT R5, R5, R22, RZ, 0x3c, !PT ;  /* 0x0000001605050212 */ /* 0x008fe400078e3cff */
[----:B----4-:R-:W-:-:S04]  /*07d0*/  @P6 LOP3.LUT R3, R3, R20, RZ, 0x3c, !PT ;  /* 0x0000001403036212 */ /* 0x010fc800078e3cff */
[----:B------:R-:W-:Y:S02]  /*07e0*/  @P0 LOP3.LUT R3, R3, R26, RZ, 0x3c, !PT ;  /* 0x0000001a03030212 */ /* 0x000fe400078e3cff */
[----:B------:R-:W-:Y:S02]  /*07f0*/  @P6 LOP3.LUT R2, R2, R21, RZ, 0x3c, !PT ;  /* 0x0000001502026212 */ /* 0x000fe400078e3cff */
[----:B------:R-:W-:Y:S02]  /*0800*/  @P6 LOP3.LUT R4, R4, R19, RZ, 0x3c, !PT ;  /* 0x0000001304046212 */ /* 0x000fe400078e3cff */
[----:B------:R-:W-:Y:S02]  /*0810*/  @P0 LOP3.LUT R2, R2, R25, RZ, 0x3c, !PT ;  /* 0x0000001902020212 */ /* 0x000fe400078e3cff */
[----:B------:R-:W-:Y:S02]  /*0820*/  @P0 LOP3.LUT R4, R4, R23, RZ, 0x3c, !PT ;  /* 0x0000001704040212 */ /* 0x000fe400078e3cff */
[----:B------:R-:W-:-:S13]  /*0830*/  R2P PR, R24.B1, 0x7f ;  /* 0x0000007f18007804 */ /* 0x000fda0000001000 */
[----:B------:R-:W2:Y:S04]  /*0840*/  @P0 LDG.E R18, desc[UR4][R8.64+0xa0] ;  /* 0x0000a00408120981 */ /* 0x000ea8000c1e1900 */
[----:B------:R-:W3:Y:S04]  /*0850*/  @P1 LDG.E R20, desc[UR4][R8.64+0xb4] ;  /* 0x0000b40408141981 */ /* 0x000ee8000c1e1900 */
[----:B------:R-:W4:Y:S04]  /*0860*/  @P2 LDG.E R26, desc[UR4][R8.64+0xc8] ;  /* 0x0000c804081a2981 */ /* 0x000f28000c1e1900 */
[----:B------:R-:W4:Y:S04]  /*0870*/  @P3 LDG.E R28, desc[UR4][R8.64+0xdc] ;  /* 0x0000dc04081c3981 */ /* 0x000f28000c1e1900 */
[----:B------:R-:W4:Y:S04]  /*0880*/  @P0 LDG.E R19, desc[UR4][R8.64+0xa4] ;  /* 0x0000a40408130981 */ /* 0x000f28000c1e1900 */
[----:B------:R-:W4:Y:S04]  /*0890*/  @P0 LDG.E R22, desc[UR4][R8.64+0xb0] ;  /* 0x0000b00408160981 */ /* 0x000f28000c1e1900 */
[----:B------:R-:W4:Y:S04]  /*08a0*/  @P4 LDG.E R25, desc[UR4][R8.64+0xf0] ;  /* 0x0000f00408194981 */ /* 0x000f28000c1e1900 */
[----:B------:R-:W4:Y:S04]  /*08b0*/  @P0 LDG.E R21, desc[UR4][R8.64+0xac] ;  /* 0x0000ac0408150981 */ /* 0x000f28000c1e1900 */
[----:B------:R-:W4:Y:S01]  /*08c0*/  @P1 LDG.E R23, desc[UR4][R8.64+0xb8] ;  /* 0x0000b80408171981 */ /* 0x000f22000c1e1900 */
[----:B--2---:R-:W-:-:S03]  /*08d0*/  @P0 LOP3.LUT R13, R13, R18, RZ, 0x3c, !PT ;  /* 0x000000120d0d0212 */ /* 0x004fc600078e3cff */
[----:B------:R-:W2:Y:S01]  /*08e0*/  @P1 LDG.E R18, desc[UR4][R8.64+0xbc] ;  /* 0x0000bc0408121981 */ /* 0x000ea2000c1e1900 */
[----:B---3--:R-:W-:-:S03]  /*08f0*/  @P1 LOP3.LUT R13, R13, R20, RZ, 0x3c, !PT ;  /* 0x000000140d0d1212 */ /* 0x008fc600078e3cff */
[----:B------:R-:W3:Y:S01]  /*0900*/  @P0 LDG.E R20, desc[UR4][R8.64+0xa8] ;  /* 0x0000a80408140981 */ /* 0x000ee2000c1e1900 */
[----:B----4-:R-:W-:-:S03]  /*0910*/  @P2 LOP3.LUT R13, R13, R26, RZ, 0x3c, !PT ;  /* 0x0000001a0d0d2212 */ /* 0x010fc600078e3cff */
[----:B------:R-:W4:Y:S01]  /*0920*/  @P5 LDG.E R26, desc[UR4][R8.64+0x104] ;  /* 0x00010404081a5981 */ /* 0x000f22000c1e1900 */
[----:B------:R-:W-:Y:S02]  /*0930*/  @P3 LOP3.LUT R13, R13, R28, RZ, 0x3c, !PT ;  /* 0x0000001c0d0d3212 */ /* 0x000fe400078e3cff */
[----:B------:R-:W-:Y:S02]  /*0940*/  @P0 LOP3.LUT R4, R4, R19, RZ, 0x3c, !PT ;  /* 0x0000001304040212 */ /* 0x000fe400078e3cff */
        /* <DEDUP_REMOVED lines=9> */
[----:B---3--:R-:W-:-:S03]  /*09e0*/  @P0 LOP3.LUT R5, R5, R20, RZ, 0x3c, !PT ;  /* 0x0000001405050212 */ /* 0x008fc600078e3cff */
[----:B------:R-:W3:Y:S01]  /*09f0*/  @P1 LDG.E R20, desc[UR4][R8.64+0xc4] ;  /* 0x0000c40408141981 */ /* 0x000ee2000c1e1900 */
[----:B--2---:R-:W-:-:S03]  /*0a00*/  @P1 LOP3.LUT R5, R5, R18, RZ, 0x3c, !PT ;  /* 0x0000001205051212 */ /* 0x004fc600078e3cff */
[----:B------:R-:W2:Y:S01]  /*0a10*/  @P3 LDG.E R18, desc[UR4][R8.64+0xe4] ;  /* 0x0000e40408123981 */ /* 0x000ea2000c1e1900 */
[----:B------:R-:W-:Y:S02]  /*0a20*/  LOP3.LUT P0, RZ, R24, 0x8000, RZ, 0xc0, !PT ;  /* 0x0000800018ff7812 */ /* 0x000fe4000780c0ff */
[----:B----4-:R-:W-:Y:S01]  /*0a30*/  @P5 LOP3.LUT R13, R13, R26, RZ, 0x3c, !PT ;  /* 0x0000001a0d0d5212 */ /* 0x010fe200078e3cff */
[----:B------:R-:W4:Y:S04]  /*0a40*/  @P2 LDG.E R24, desc[UR4][R8.64+0xd8] ;  /* 0x0000d80408182981 */ /* 0x000f28000c1e1900 */
[----:B------:R-:W4:Y:S01]  /*0a50*/  @P6 LDG.E R26, desc[UR4][R8.64+0x118] ;  /* 0x00011804081a6981 */ /* 0x000f22000c1e1900 */
[----:B------:R-:W-:Y:S02]  /*0a60*/  @P1 LOP3.LUT R2, R2, R19, RZ, 0x3c, !PT ;  /* 0x0000001302021212 */ /* 0x000fe400078e3cff */
[----:B------:R-:W-:Y:S01]  /*0a70*/  @P2 LOP3.LUT R5, R5, R22, RZ, 0x3c, !PT ;  /* 0x0000001605052212 */ /* 0x000fe200078e3cff */
[----:B------:R-:W4:Y:S04]  /*0a80*/  @P3 LDG.E R19, desc[UR4][R8.64+0xe8] ;  /* 0x0000e80408133981 */ /* 0x000f28000c1e1900 */
[----:B------:R-:W4:Y:S01]  /*0a90*/  @P4 LDG.E R22, desc[UR4][R8.64+0xf8] ;  /* 0x0000f80408164981 */ /* 0x000f22000c1e1900 */
[----:B------:R-:W-:-:S03]  /*0aa0*/  @P2 LOP3.LUT R4, R4, R21, RZ, 0x3c, !PT ;  /* 0x0000001504042212 */ /* 0x000fc600078e3cff */
[----:B------:R-:W4:Y:S01]  /*0ab0*/  @P4 LDG.E R21, desc[UR4][R8.64+0xf4] ;  /* 0x0000f40408154981 */ /* 0x000f22000c1e1900 */
[----:B------:R-:W-:-:S03]  /*0ac0*/  @P2 LOP3.LUT R2, R2, R23, RZ, 0x3c, !PT ;  /* 0x0000001702022212 */ /* 0x000fc600078e3cff */
[----:B------:R-:W4:Y:S01]  /*0ad0*/  @P4 LDG.E R23, desc[UR4][R8.64+0xfc] ;  /* 0x0000fc0408174981 */ /* 0x000f22000c1e1900 */
[----:B------:R-:W-:-:S03]  /*0ae0*/  @P3 LOP3.LUT R4, R4, R25, RZ, 0x3c, !PT ;  /* 0x0000001904043212 */ /* 0x000fc600078e3cff */
[----:B------:R-:W4:Y:S04]  /*0af0*/  @P5 LDG.E R25, desc[UR4][R8.64+0x108] ;  /* 0x0001080408195981 */ /* 0x000f28000c1e1900 */
[----:B------:R-:W4:Y:S01]  /*0b00*/  @P0 LDG.E R27, desc[UR4][R8.64+0x138] ;  /* 0x00013804081b0981 */ /* 0x000f22000c1e1900 */
[----:B---3--:R-:W-:-:S03]  /*0b10*/  @P1 LOP3.LUT R3, R3, R20, RZ, 0x3c, !PT ;  /* 0x0000001403031212 */ /* 0x008fc600078e3cff */
[----:B------:R-:W3:Y:S01]  /*0b20*/  @P3 LDG.E R20, desc[UR4][R8.64+0xec] ;  /* 0x0000ec0408143981 */ /* 0x000ee2000c1e1900 */
[----:B--2---:R-:W-:-:S03]  /*0b30*/  @P3 LOP3.LUT R5, R5, R18, RZ, 0x3c, !PT ;  /* 0x0000001205053212 */ /* 0x004fc600078e3cff */
[----:B------:R-:W2:Y:S01]  /*0b40*/  @P5 LDG.E R18, desc[UR4][R8.64+0x10c] ;  /* 0x00010c0408125981 */ /* 0x000ea2000c1e1900 */
        /* <DEDUP_REMOVED lines=22> */
[----:B------:R-:W-:-:S05]  /*0cb0*/  VIADD R17, R17, 0x10 ;  /* 0x0000001011117836 */ /* 0x000fca0000000000 */
[----:B------:R-:W-:Y:S02]  /*0cc0*/  ISETP.NE.AND P1, PT, R17, 0x20, PT ;  /* 0x000000201100780c */ /* 0x000fe40003f25270 */
[----:B------:R-:W-:Y:S02]  /*0cd0*/  @P5 LOP3.LUT R2, R2, R19, RZ, 0x3c, !PT ;  /* 0x0000001302025212 */ /* 0x000fe400078e3cff */
[----:B------:R-:W-:Y:S02]  /*0ce0*/  @P6 LOP3.LUT R4, R4, R21, RZ, 0x3c, !PT ;  /* 0x0000001504046212 */ /* 0x000fe400078e3cff */
[----:B------:R-:W-:Y:S02]  /*0cf0*/  @P6 LOP3.LUT R5, R5, R22, RZ, 0x3c, !PT ;  /* 0x0000001605056212 */ /* 0x000fe400078e3cff */
[----:B------:R-:W-:Y:S02]  /*0d00*/  @P6 LOP3.LUT R2, R2, R23, RZ, 0x3c, !PT ;  /* 0x0000001702026212 */ /* 0x000fe400078e3cff */
[----:B------:R-:W-:-:S02]  /*0d10*/  @P0 LOP3.LUT R4, R4, R25, RZ, 0x3c, !PT ;  /* 0x0000001904040212 */ /* 0x000fc400078e3cff */
[----:B------:R-:W-:Y:S02]  /*0d20*/  @P0 LOP3.LUT R2, R2, R27, RZ, 0x3c, !PT ;  /* 0x0000001b02020212 */ /* 0x000fe400078e3cff */
[----:B---3--:R-:W-:-:S04]  /*0d30*/  @P5 LOP3.LUT R3, R3, R20, RZ, 0x3c, !PT ;  /* 0x0000001403035212 */ /* 0x008fc800078e3cff */
[----:B--2---:R-:W-:Y:S02]  /*0d40*/  @P6 LOP3.LUT R3, R3, R18, RZ, 0x3c, !PT ;  /* 0x0000001203036212 */ /* 0x004fe400078e3cff */
[----:B----4-:R-:W-:Y:S02]  /*0d50*/  @P0 LOP3.LUT R5, R5, R24, RZ, 0x3c, !PT ;  /* 0x0000001805050212 */ /* 0x010fe400078e3cff */
[----:B------:R-:W-:Y:S01]  /*0d60*/  @P0 LOP3.LUT R3, R3, R26, RZ, 0x3c, !PT ;  /* 0x0000001a03030212 */ /* 0x000fe200078e3cff */
[----:B------:R-:W-:Y:S06]  /*0d70*/  @P1 BRA `(.L_x_5) ;  /* 0xfffffff400481947 */ /* 0x000fec000383ffff */
[----:B------:R-:W-:-:S05]  /*0d80*/  VIADD R15, R15, 0x1 ;  /* 0x000000010f0f7836 */ /* 0x000fca0000000000 */
[----:B------:R-:W-:-:S13]  /*0d90*/  ISETP.NE.AND P0, PT, R15, 0x5, PT ;  /* 0x000000050f00780c */ /* 0x000fda0003f05270 */
[----:B------:R-:W-:Y:S05]  /*0da0*/  @P0 BRA `(.L_x_6) ;  /* 0xfffffff400240947 */ /* 0x000fea000383ffff */
[----:B------:R-:W0:Y:S01]  /*0db0*/  LDC.64 R8, c[0x0][0x380] ;  /* 0x0000e000ff087b82 */ /* 0x000e220000000a00 */
[----:B------:R-:W-:Y:S01]  /*0dc0*/  VIADD R12, R12, 0x1 ;  /* 0x000000010c0c7836 */ /* 0x000fe20000000000 */
[----:B------:R-:W-:-:S04]  /*0dd0*/  LOP3.LUT R15, R0, 0x3, RZ, 0xc0, !PT ;  /* 0x00000003000f7812 */ /* 0x000fc800078ec0ff */
[----:B------:R-:W-:Y:S01]  /*0de0*/  ISETP.GE.U32.AND P0, PT, R12, R15, PT ;  /* 0x0000000f0c00720c */ /* 0x000fe20003f06070 */
[----:B0-----:R-:W-:-:S05]  /*0df0*/  IMAD.WIDE.U32 R8, R14, 0x30, R8 ;  /* 0x000000300e087825 */ /* 0x001fca00078e0008 */
[----:B------:R0:W-:Y:S04]  /*0e00*/  STG.E.64 desc[UR4][R8.64+0x8], R4 ;  /* 0x0000080408007986 */ /* 0x0001e8000c101b04 */
[----:B------:R0:W-:Y:S04]  /*0e10*/  STG.E.64 desc[UR4][R8.64+0x10], R2 ;  /* 0x0000100208007986 */ /* 0x0001e8000c101b04 */
[----:B------:R0:W-:Y:S01]  /*0e20*/  STG.E desc[UR4][R8.64+0x4], R13 ;  /* 0x0000040d08007986 */ /* 0x0001e2000c101904 */
[----:B------:R-:W-:Y:S05]  /*0e30*/  @!P0 BRA `(.L_x_7) ;  /* 0xfffffff000f08947 */ /* 0x000fea000383ffff */
.L_x_4:
[----:B------:R-:W-:Y:S05]  /*0e40*/  BSYNC.RECONVERGENT B1 ;  /* 0x0000000000017941 */ /* 0x000fea0003800200 */
.L_x_3:
[----:B------:R-:W-:Y:S01]  /*0e50*/  ISETP.GT.U32.AND P0, PT, R0, 0x3, PT ;  /* 0x000000030000780c */ /* 0x000fe20003f04070 */
[----:B------:R-:W-:Y:S01]  /*0e60*/  VIADD R10, R10, 0x1 ;  /* 0x000000010a0a7836 */ /* 0x000fe20000000000 */
[--C-:B------:R-:W-:Y:S02]  /*0e70*/  SHF.R.U64 R0, R0, 0x2, R11.reuse ;  /* 0x0000000200007819 */ /* 0x100fe4000000120b */
[----:B------:R-:W-:Y:S02]  /*0e80*/  ISETP.GT.U32.AND.EX P0, PT, R11, RZ, PT, P0 ;  /* 0x000000ff0b00720c */ /* 0x000fe40003f04100 */
[----:B------:R-:W-:-:S11]  /*0e90*/  SHF.R.U32.HI R11, RZ, 0x2, R11 ;  /* 0x00000002ff0b7819 */ /* 0x000fd6000001160b */
[----:B------:R-:W-:Y:S05]  /*0ea0*/  @P0 BRA `(.L_x_8) ;  /* 0xfffffff000b40947 */ /* 0x000fea000383ffff */
.L_x_2:
[----:B------:R-:W-:Y:S05]  /*0eb0*/  BSYNC.RECONVERGENT B0 ;  /* 0x0000000000007941 */ /* 0x000fea0003800200 */
.L_x_1:
[----:B0-----:R-:W0:Y:S01]  /*0ec0*/  S2R R5, SR_TID.X ;  /* 0x0000000000057919 */ /* 0x001e220000002100 */
[----:B------:R-:W0:Y:S02]  /*0ed0*/  LDC.64 R2, c[0x0][0x380] ;  /* 0x0000e000ff027b82 */ /* 0x000e240000000a00 */
[----:B0-----:R-:W-:-:S05]  /*0ee0*/  IMAD.WIDE.U32 R2, R5, 0x30, R2 ;  /* 0x0000003005027825 */ /* 0x001fca00078e0002 */
[----:B------:R-:W-:Y:S04]  /*0ef0*/  STG.E.64 desc[UR4][R2.64+0x18], RZ ;  /* 0x000018ff02007986 */ /* 0x000fe8000c101b04 */
[----:B------:R-:W-:Y:S04]  /*0f00*/  STG.E desc[UR4][R2.64+0x20], RZ ;  /* 0x000020ff02007986 */ /* 0x000fe8000c101904 */
[----:B------:R-:W-:Y:S01]  /*0f10*/  STG.E.64 desc[UR4][R2.64+0x28], RZ ;  /* 0x000028ff02007986 */ /* 0x000fe2000c101b04 */
[----:B------:R-:W-:Y:S05]  /*0f20*/  EXIT ;  /* 0x000000000000794d */ /* 0x000fea0003800000 */
.L_x_9:
        /* <DEDUP_REMOVED lines=13> */
.L_x_11:


//--------------------- .nv.global.init           --------------------------
	.section	.nv.global.init,"aw",@progbits
	.align	4
.nv.global.init:
	.type		mrg32k3aM1SubSeq,@object
	.size		mrg32k3aM1SubSeq,(mrg32k3aM2SubSeq - mrg32k3aM1SubSeq)
mrg32k3aM1SubSeq:
        /*0000*/ 	.byte	0x0b, 0xcc, 0xee, 0x04, 0x73, 0x29, 0x8b, 0x6f, 0xf6, 0x53, 0x03, 0xf6, 0x23, 0xf6, 0xea, 0xda
        /* <DEDUP_REMOVED lines=125> */
	.type		mrg32k3aM2SubSeq,@object
	.size		mrg32k3aM2SubSeq,(mrg32k3aM1 - mrg32k3aM2SubSeq)
mrg32k3aM2SubSeq:
        /* <DEDUP_REMOVED lines=126> */
	.type		mrg32k3aM1,@object
	.size		mrg32k3aM1,(mrg32k3aM1Seq - mrg32k3aM1)
mrg32k3aM1:
        /* <DEDUP_REMOVED lines=144> */
	.type		mrg32k3aM1Seq,@object
	.size		mrg32k3aM1Seq,(mrg32k3aM2 - mrg32k3aM1Seq)
mrg32k3aM1Seq:
        /* <DEDUP_REMOVED lines=144> */
	.type		mrg32k3aM2,@object
	.size		mrg32k3aM2,(mrg32k3aM2Seq - mrg32k3aM2)
mrg32k3aM2:
        /* <DEDUP_REMOVED lines=144> */
	.type		mrg32k3aM2Seq,@object
	.size		mrg32k3aM2Seq,(precalc_xorwow_matrix - mrg32k3aM2Seq)
mrg32k3aM2Seq:
        /* <DEDUP_REMOVED lines=144> */
	.type		precalc_xorwow_matrix,@object
	.size		precalc_xorwow_matrix,(precalc_xorwow_offset_matrix - precalc_xorwow_matrix)
precalc_xorwow_matrix:
        /* <DEDUP_REMOVED lines=6400> */
	.type		precalc_xorwow_offset_matrix,@object
	.size		precalc_xorwow_offset_matrix,(.L_1 - precalc_xorwow_offset_matrix)
precalc_xorwow_offset_matrix:
        /* <DEDUP_REMOVED lines=6400> */
.L_1:


//--------------------- .nv.shared.reserved.0     --------------------------
	.section	.nv.shared.reserved.0,"aw",@nobits
	.weak		__nv_reservedSMEM_offset_0_alias
	.size		__nv_reservedSMEM_offset_0_alias, 0, 64
	.other		__nv_reservedSMEM_offset_0_alias,@"STO_CUDA_RESERVED_SHARED STV_DEFAULT"
__nv_reservedSMEM_offset_0_alias:
	.zero		0
	.zero		64


//--------------------- .nv.constant0._Z8generateP17curandStateXORWOWPd --------------------------
	.section	.nv.constant0._Z8generateP17curandStateXORWOWPd,"a",@progbits
	.sectionflags	@""
	.align	4
.nv.constant0._Z8generateP17curandStateXORWOWPd:
	.zero		912


//--------------------- .nv.constant0._Z12setup_kernelP17curandStateXORWOWm --------------------------
	.section	.nv.constant0._Z12setup_kernelP17curandStateXORWOWm,"a",@progbits
	.sectionflags	@""
	.align	4
.nv.constant0._Z12setup_kernelP17curandStateXORWOWm:
	.zero		912


//--------------------- SYMBOLS --------------------------

	.type		.nv.reservedSmem.offset0,@object
	.size		.nv.reservedSmem.offset0,0x4
